//
// Generated by NVIDIA NVVM Compiler
//
// Compiler Build ID: CL-36424714
// Cuda compilation tools, release 13.0, V13.0.88
// Based on NVVM 20.0.0
//

.version 9.0
.target sm_100
.address_size 64

	// .globl	_Z6kernelPhS_

.visible .entry _Z6kernelPhS_(
	.param .u64 .ptr .align 1 _Z6kernelPhS__param_0,
	.param .u64 .ptr .align 1 _Z6kernelPhS__param_1
)
{
	.reg .pred 	%p<15>;
	.reg .b16 	%rs<20>;
	.reg .b32 	%r<35>;
	.reg .b64 	%rd<25>;

	ld.param.u64 	%rd2, [_Z6kernelPhS__param_0];
	ld.param.u64 	%rd3, [_Z6kernelPhS__param_1];
	cvta.to.global.u64 	%rd1, %rd3;
	mov.u32 	%r10, %ntid.x;
	mov.u32 	%r11, %ctaid.x;
	mov.u32 	%r12, %tid.x;
	mad.lo.s32 	%r1, %r10, %r11, %r12;
	mov.u32 	%r2, %ntid.y;
	mov.u32 	%r13, %ctaid.y;
	mov.u32 	%r14, %tid.y;
	mad.lo.s32 	%r3, %r2, %r13, %r14;
	mov.u32 	%r15, %nctaid.x;
	mul.lo.s32 	%r4, %r15, %r10;
	mul.lo.s32 	%r5, %r4, %r3;
	add.s32 	%r6, %r5, %r1;
	cvt.u64.u32 	%rd4, %r6;
	add.s64 	%rd5, %rd1, %rd4;
	ld.global.u8 	%rs1, [%rd5];
	setp.eq.s32 	%p4, %r1, 0;
	add.s32 	%r16, %r4, -1;
	setp.ge.u32 	%p5, %r1, %r16;
	setp.eq.s32 	%p6, %r3, 0;
	or.pred  	%p7, %p4, %p6;
	mov.b32 	%r34, 0;
	or.pred  	%p8, %p7, %p5;
	@%p8 bra 	$L__BB0_3;
	mov.u32 	%r18, %nctaid.y;
	mad.lo.s32 	%r19, %r2, %r18, -1;
	setp.ge.u32 	%p9, %r3, %r19;
	@%p9 bra 	$L__BB0_3;
	add.s32 	%r20, %r5, %r4;
	add.s32 	%r21, %r1, -1;
	add.s32 	%r22, %r20, %r21;
	cvt.u64.u32 	%rd6, %r22;
	add.s64 	%rd7, %rd1, %rd6;
	ld.global.u8 	%rs2, [%rd7];
	add.s32 	%r23, %r20, %r1;
	cvt.u64.u32 	%rd8, %r23;
	add.s64 	%rd9, %rd1, %rd8;
	ld.global.u8 	%rs3, [%rd9];
	add.s16 	%rs4, %rs3, %rs2;
	add.s32 	%r24, %r22, 2;
	cvt.u64.u32 	%rd10, %r24;
	add.s64 	%rd11, %rd1, %rd10;
	ld.global.u8 	%rs5, [%rd11];
	add.s16 	%rs6, %rs4, %rs5;
	shl.b32 	%r25, %r4, 1;
	sub.s32 	%r26, %r20, %r25;
	add.s32 	%r27, %r26, %r21;
	cvt.u64.u32 	%rd12, %r27;
	add.s64 	%rd13, %rd1, %rd12;
	ld.global.u8 	%rs7, [%rd13];
	add.s16 	%rs8, %rs6, %rs7;
	add.s32 	%r28, %r26, %r1;
	cvt.u64.u32 	%rd14, %r28;
	add.s64 	%rd15, %rd1, %rd14;
	ld.global.u8 	%rs9, [%rd15];
	add.s16 	%rs10, %rs8, %rs9;
	add.s32 	%r29, %r27, 2;
	cvt.u64.u32 	%rd16, %r29;
	add.s64 	%rd17, %rd1, %rd16;
	ld.global.u8 	%rs11, [%rd17];
	add.s16 	%rs12, %rs10, %rs11;
	add.s32 	%r30, %r6, -1;
	cvt.u64.u32 	%rd18, %r30;
	add.s64 	%rd19, %rd1, %rd18;
	ld.global.u8 	%rs13, [%rd19];
	add.s16 	%rs14, %rs12, %rs13;
	add.s32 	%r31, %r6, 1;
	cvt.u64.u32 	%rd20, %r31;
	add.s64 	%rd21, %rd1, %rd20;
	ld.global.u8 	%rs15, [%rd21];
	add.s16 	%rs16, %rs14, %rs15;
	cvt.u32.u16 	%r32, %rs16;
	and.b32  	%r34, %r32, 255;
$L__BB0_3:
	setp.eq.s32 	%p10, %r34, 3;
	setp.eq.s16 	%p11, %rs1, 0;
	and.pred  	%p14, %p10, %p11;
	and.b32  	%r33, %r34, 254;
	setp.ne.s32 	%p12, %r33, 2;
	@%p12 bra 	$L__BB0_5;
	setp.eq.s16 	%p13, %rs1, 1;
	or.pred  	%p14, %p13, %p14;
$L__BB0_5:
	cvta.to.global.u64 	%rd23, %rd2;
	selp.u16 	%rs19, 1, 0, %p14;
	add.s64 	%rd24, %rd23, %rd4;
	st.global.u8 	[%rd24], %rs19;
	ret;

}


// ===== COMPILED SASS (sm_100) =====

	.target	sm_100

	.elftype	@"ET_EXEC"


//--------------------- .note.nv.tkinfo           --------------------------
	.section	.note.nv.tkinfo,"",@"SHT_NOTE"
	.sectionflags	@"SHF_NOTE_NV_TKINFO"
	.tkinfo
        /*0018*/ 	.word	0x00000002
        /*0030*/ 	.string	""
        /*0030*/ 	.string	"ptxas"
        /*0030*/ 	.string	"Cuda compilation tools, release 13.0, V13.0.88"
        /*0030*/ 	.string	"Build cuda_13.0.r13.0/compiler.36424714_0"
        /*0030*/ 	.string	"-arch sm_100 -m 64 "



//--------------------- .note.nv.cuinfo           --------------------------
	.section	.note.nv.cuinfo,"",@"SHT_NOTE"
	.sectionflags	@"SHF_NOTE_NV_CUINFO"
        /*0018*/ 	.short	0x0002
        /*001a*/ 	.short	0x0064
        /*001c*/ 	.short	0x0082
	.zero		2


//--------------------- .nv.info                  --------------------------
	.section	.nv.info,"",@"SHT_CUDA_INFO"
	.align	4


	//----- nvinfo : EIATTR_REGCOUNT
	.align		4
        /*0000*/ 	.byte	0x04, 0x2f
        /*0002*/ 	.short	(.L_1 - .L_0)
	.align		4
.L_0:
        /*0004*/ 	.word	index@(_Z6kernelPhS_)
        /*0008*/ 	.word	0x00000014


	//----- nvinfo : EIATTR_FRAME_SIZE
	.align		4
.L_1:
        /*000c*/ 	.byte	0x04, 0x11
        /*000e*/ 	.short	(.L_3 - .L_2)
	.align		4
.L_2:
        /*0010*/ 	.word	index@(_Z6kernelPhS_)
        /*0014*/ 	.word	0x00000000


	//----- nvinfo : EIATTR_MIN_STACK_SIZE
	.align		4
.L_3:
        /*0018*/ 	.byte	0x04, 0x12
        /*001a*/ 	.short	(.L_5 - .L_4)
	.align		4
.L_4:
        /*001c*/ 	.word	index@(_Z6kernelPhS_)
        /*0020*/ 	.word	0x00000000
.L_5:


//--------------------- .nv.compat                --------------------------
	.section	.nv.compat,"",@"SHT_CUDA_COMPAT_INFO"
	.align	4
        /*0000*/ 	.byte	0x02, 0x09, 0x00, 0x00, 0x02, 0x02, 0x01, 0x00, 0x02, 0x05, 0x05, 0x00, 0x03, 0x07, 0x01, 0x01
        /*0010*/ 	.byte	0x02, 0x03, 0x00, 0x00, 0x02, 0x06, 0x01, 0x00, 0x04, 0x0b, 0x08, 0x00, 0x09, 0x00, 0x00, 0x00
        /*0020*/ 	.byte	0x00, 0x00, 0x00, 0x00


//--------------------- .nv.info._Z6kernelPhS_    --------------------------
	.section	.nv.info._Z6kernelPhS_,"",@"SHT_CUDA_INFO"
	.sectionflags	@""
	.align	4


	//----- nvinfo : EIATTR_CUDA_API_VERSION
	.align		4
        /*0000*/ 	.byte	0x04, 0x37
        /*0002*/ 	.short	(.L_7 - .L_6)
.L_6:
        /*0004*/ 	.word	0x00000082


	//----- nvinfo : EIATTR_KPARAM_INFO
	.align		4
.L_7:
        /*0008*/ 	.byte	0x04, 0x17
        /*000a*/ 	.short	(.L_9 - .L_8)
.L_8:
        /*000c*/ 	.word	0x00000000
        /*0010*/ 	.short	0x0001
        /*0012*/ 	.short	0x0008
        /*0014*/ 	.byte	0x00, 0xf5, 0x21, 0x00


	//----- nvinfo : EIATTR_KPARAM_INFO
	.align		4
.L_9:
        /*0018*/ 	.byte	0x04, 0x17
        /*001a*/ 	.short	(.L_11 - .L_10)
.L_10:
        /*001c*/ 	.word	0x00000000
        /*0020*/ 	.short	0x0000
        /*0022*/ 	.short	0x0000
        /*0024*/ 	.byte	0x00, 0xf5, 0x21, 0x00


	//----- nvinfo : EIATTR_SPARSE_MMA_MASK
	.align		4
.L_11:
        /*0028*/ 	.byte	0x03, 0x50
        /*002a*/ 	.short	0x0000


	//----- nvinfo : EIATTR_MAXREG_COUNT
	.align		4
        /*002c*/ 	.byte	0x03, 0x1b
        /*002e*/ 	.short	0x00ff


	//----- nvinfo : EIATTR_MERCURY_ISA_VERSION
	.align		4
        /*0030*/ 	.byte	0x03, 0x5f
        /*0032*/ 	.short	0x0101


	//----- nvinfo : EIATTR_VRC_CTA_INIT_COUNT
	.align		4
        /*0034*/ 	.byte	0x02, 0x4a
	.zero		1
	.zero		1


	//----- nvinfo : EIATTR_EXIT_INSTR_OFFSETS
	.align		4
        /*0038*/ 	.byte	0x04, 0x1c
        /*003a*/ 	.short	(.L_13 - .L_12)


	//   ....[0]....
.L_12:
        /*003c*/ 	.word	0x000004f0


	//----- nvinfo : EIATTR_CRS_STACK_SIZE
	.align		4
.L_13:
        /*0040*/ 	.byte	0x04, 0x1e
        /*0042*/ 	.short	(.L_15 - .L_14)
.L_14:
        /*0044*/ 	.word	0x00000000


	//----- nvinfo : EIATTR_CBANK_PARAM_SIZE
	.align		4
.L_15:
        /*0048*/ 	.byte	0x03, 0x19
        /*004a*/ 	.short	0x0010


	//----- nvinfo : EIATTR_PARAM_CBANK
	.align		4
        /*004c*/ 	.byte	0x04, 0x0a
        /*004e*/ 	.short	(.L_17 - .L_16)
	.align		4
.L_16:
        /*0050*/ 	.word	index@(.nv.constant0._Z6kernelPhS_)
        /*0054*/ 	.short	0x0380
        /*0056*/ 	.short	0x0010


	//----- nvinfo : EIATTR_SW_WAR
	.align		4
.L_17:
        /*0058*/ 	.byte	0x04, 0x36
        /*005a*/ 	.short	(.L_19 - .L_18)
.L_18:
        /*005c*/ 	.word	0x00000008
.L_19:


//--------------------- .nv.callgraph             --------------------------
	.section	.nv.callgraph,"",@"SHT_CUDA_CALLGRAPH"
	.align	4
	.sectionentsize	8
	.align		4
        /*0000*/ 	.word	0x00000000
	.align		4
        /*0004*/ 	.word	0xffffffff
	.align		4
        /*0008*/ 	.word	0x00000000
	.align		4
        /*000c*/ 	.word	0xfffffffe
	.align		4
        /*0010*/ 	.word	0x00000000
	.align		4
        /*0014*/ 	.word	0xfffffffd
	.align		4
        /*0018*/ 	.word	0x00000000
	.align		4
        /*001c*/ 	.word	0xfffffffc


//--------------------- .text._Z6kernelPhS_       --------------------------
	.section	.text._Z6kernelPhS_,"ax",@progbits
	.align	128
        .global         _Z6kernelPhS_
        .type           _Z6kernelPhS_,@function
        .size           _Z6kernelPhS_,(.L_x_3 - _Z6kernelPhS_)
        .other          _Z6kernelPhS_,@"STO_CUDA_ENTRY STV_DEFAULT"
_Z6kernelPhS_:
.text._Z6kernelPhS_:
[----:B------:R-:W-:Y:S01]  /*0000*/  LDC R1, c[0x0][0x37c] ;  /* 0x0000df00ff017b82 */ /* 0x000fe20000000800 */
[----:B------:R-:W0:Y:S01]  /*0010*/  S2R R5, SR_CTAID.Y ;  /* 0x0000000000057919 */ /* 0x000e220000002600 */
[----:B------:R-:W1:Y:S01]  /*0020*/  LDCU UR5, c[0x0][0x360] ;  /* 0x00006c00ff0577ac */ /* 0x000e620008000800 */
[----:B------:R-:W0:Y:S01]  /*0030*/  S2R R0, SR_TID.Y ;  /* 0x0000000000007919 */ /* 0x000e220000002200 */
[----:B------:R-:W0:Y:S04]  /*0040*/  LDCU UR4, c[0x0][0x364] ;  /* 0x00006c80ff0477ac */ /* 0x000e280008000800 */
[----:B------:R-:W1:Y:S01]  /*0050*/  LDC R6, c[0x0][0x370] ;  /* 0x0000dc00ff067b82 */ /* 0x000e620000000800 */
[----:B------:R-:W2:Y:S01]  /*0060*/  S2R R4, SR_CTAID.X ;  /* 0x0000000000047919 */ /* 0x000ea20000002500 */
[----:B------:R-:W3:Y:S01]  /*0070*/  LDCU.64 UR8, c[0x0][0x388] ;  /* 0x00007100ff0877ac */ /* 0x000ee20008000a00 */
[----:B------:R-:W2:Y:S01]  /*0080*/  S2R R3, SR_TID.X ;  /* 0x0000000000037919 */ /* 0x000ea20000002100 */
[----:B------:R-:W4:Y:S01]  /*0090*/  LDCU.64 UR6, c[0x0][0x358] ;  /* 0x00006b00ff0677ac */ /* 0x000f220008000a00 */
[----:B-1----:R-:W-:-:S02]  /*00a0*/  IMAD R6, R6, UR5, RZ ;  /* 0x0000000506067c24 */ /* 0x002fc4000f8e02ff */
[----:B0-----:R-:W-:-:S04]  /*00b0*/  IMAD R5, R5, UR4, R0 ;  /* 0x0000000405057c24 */ /* 0x001fc8000f8e0200 */
[----:B------:R-:W-:Y:S02]  /*00c0*/  IMAD R7, R5, R6, RZ ;  /* 0x0000000605077224 */ /* 0x000fe400078e02ff */
[----:B--2---:R-:W-:-:S04]  /*00d0*/  IMAD R4, R4, UR5, R3 ;  /* 0x0000000504047c24 */ /* 0x004fc8000f8e0203 */
[----:B------:R-:W-:-:S05]  /*00e0*/  IMAD.IADD R0, R4, 0x1, R7 ;  /* 0x0000000104007824 */ /* 0x000fca00078e0207 */
[----:B---3--:R-:W-:-:S05]  /*00f0*/  IADD3 R2, P0, PT, R0, UR8, RZ ;  /* 0x0000000800027c10 */ /* 0x008fca000ff1e0ff */
[----:B------:R-:W-:-:S05]  /*0100*/  IMAD.X R3, RZ, RZ, UR9, P0 ;  /* 0x00000009ff037e24 */ /* 0x000fca00080e06ff */
[----:B----4-:R0:W5:Y:S01]  /*0110*/  LDG.E.U8 R2, desc[UR6][R2.64] ;  /* 0x0000000602027981 */ /* 0x010162000c1e1100 */
[----:B------:R-:W1:Y:S01]  /*0120*/  LDCU UR5, c[0x0][0x374] ;  /* 0x00006e80ff0577ac */ /* 0x000e620008000800 */
[----:B------:R-:W-:Y:S01]  /*0130*/  ISETP.NE.AND P0, PT, R5, RZ, PT ;  /* 0x000000ff0500720c */ /* 0x000fe20003f05270 */
[----:B------:R-:W-:Y:S01]  /*0140*/  VIADD R9, R6, 0xffffffff ;  /* 0xffffffff06097836 */ /* 0x000fe20000000000 */
[----:B------:R-:W-:Y:S01]  /*0150*/  BSSY.RECONVERGENT B0, `(.L_x_0) ;  /* 0x000002f000007945 */ /* 0x000fe20003800200 */
[----:B------:R-:W-:Y:S01]  /*0160*/  IMAD.MOV.U32 R12, RZ, RZ, RZ ;  /* 0x000000ffff0c7224 */ /* 0x000fe200078e00ff */
[----:B------:R-:W-:-:S04]  /*0170*/  ISETP.EQ.OR P0, PT, R4, RZ, !P0 ;  /* 0x000000ff0400720c */ /* 0x000fc80004702670 */
[----:B------:R-:W-:Y:S01]  /*0180*/  ISETP.GE.U32.OR P0, PT, R4, R9, P0 ;  /* 0x000000090400720c */ /* 0x000fe20000706470 */
[----:B-1----:R-:W-:-:S06]  /*0190*/  UIMAD UR4, UR4, UR5, -0x1 ;  /* 0xffffffff040474a4 */ /* 0x002fcc000f8e0205 */
[----:B------:R-:W-:-:S13]  /*01a0*/  ISETP.GE.U32.OR P0, PT, R5, UR4, P0 ;  /* 0x0000000405007c0c */ /* 0x000fda0008706470 */
[----:B0-----:R-:W-:Y:S05]  /*01b0*/  @P0 BRA `(.L_x_1) ;  /* 0x0000000000a00947 */ /* 0x001fea0003800000 */
[----:B------:R-:W-:Y:S02]  /*01c0*/  IMAD.IADD R7, R6, 0x1, R7 ;  /* 0x0000000106077824 */ /* 0x000fe400078e0207 */
[----:B------:R-:W-:-:S03]  /*01d0*/  VIADD R12, R4, 0xffffffff ;  /* 0xffffffff040c7836 */ /* 0x000fc60000000000 */
[----:B------:R-:W-:Y:S01]  /*01e0*/  IADD3 R10, PT, PT, R4, R7, RZ ;  /* 0x00000007040a7210 */ /* 0x000fe20007ffe0ff */
[----:B------:R-:W-:Y:S02]  /*01f0*/  IMAD.IADD R8, R7, 0x1, R12 ;  /* 0x0000000107087824 */ /* 0x000fe400078e020c */
[----:B------:R-:W-:Y:S01]  /*0200*/  IMAD R7, R6, -0x2, R7 ;  /* 0xfffffffe06077824 */ /* 0x000fe200078e0207 */
[----:B------:R-:W-:Y:S01]  /*0210*/  IADD3 R10, P1, PT, R10, UR8, RZ ;  /* 0x000000080a0a7c10 */ /* 0x000fe2000ff3e0ff */
[C---:B------:R-:W-:Y:S01]  /*0220*/  VIADD R13, R8.reuse, 0x2 ;  /* 0x00000002080d7836 */ /* 0x040fe20000000000 */
[----:B------:R-:W-:Y:S01]  /*0230*/  IADD3 R8, P0, PT, R8, UR8, RZ ;  /* 0x0000000808087c10 */ /* 0x000fe2000ff1e0ff */
[--C-:B------:R-:W-:Y:S02]  /*0240*/  IMAD.IADD R5, R12, 0x1, R7.reuse ;  /* 0x000000010c057824 */ /* 0x100fe400078e0207 */
[----:B------:R-:W-:Y:S01]  /*0250*/  IMAD.X R11, RZ, RZ, UR9, P1 ;  /* 0x00000009ff0b7e24 */ /* 0x000fe200088e06ff */
[----:B------:R-:W-:Y:S01]  /*0260*/  IADD3 R12, P1, PT, R13, UR8, RZ ;  /* 0x000000080d0c7c10 */ /* 0x000fe2000ff3e0ff */
[----:B------:R-:W-:Y:S01]  /*0270*/  IMAD.IADD R4, R4, 0x1, R7 ;  /* 0x0000000104047824 */ /* 0x000fe200078e0207 */
[----:B------:R-:W-:Y:S01]  /*0280*/  IADD3.X R9, PT, PT, RZ, UR9, RZ, P0, !PT ;  /* 0x00000009ff097c10 */ /* 0x000fe200087fe4ff */
[----:B------:R-:W-:Y:S01]  /*0290*/  VIADD R6, R0, 0xffffffff ;  /* 0xffffffff00067836 */ /* 0x000fe20000000000 */
[C---:B------:R-:W-:Y:S01]  /*02a0*/  IADD3 R14, P0, PT, R5.reuse, UR8, RZ ;  /* 0x00000008050e7c10 */ /* 0x040fe2000ff1e0ff */
[----:B------:R-:W-:Y:S01]  /*02b0*/  IMAD.X R13, RZ, RZ, UR9, P1 ;  /* 0x00000009ff0d7e24 */ /* 0x000fe200088e06ff */
[----:B------:R-:W-:Y:S01]  /*02c0*/  IADD3 R4, P1, PT, R4, UR8, RZ ;  /* 0x0000000804047c10 */ /* 0x000fe2000ff3e0ff */
[----:B------:R-:W-:Y:S01]  /*02d0*/  VIADD R7, R5, 0x2 ;  /* 0x0000000205077836 */ /* 0x000fe20000000000 */
[----:B------:R0:W2:Y:S01]  /*02e0*/  LDG.E.U8 R3, desc[UR6][R8.64] ;  /* 0x0000000608037981 */ /* 0x0000a2000c1e1100 */
[----:B------:R-:W-:Y:S01]  /*02f0*/  IMAD.X R15, RZ, RZ, UR9, P0 ;  /* 0x00000009ff0f7e24 */ /* 0x000fe200080e06ff */
[----:B------:R-:W-:Y:S01]  /*0300*/  IADD3 R6, P2, PT, R6, UR8, RZ ;  /* 0x0000000806067c10 */ /* 0x000fe2000ff5e0ff */
[----:B------:R-:W-:Y:S01]  /*0310*/  IMAD.X R5, RZ, RZ, UR9, P1 ;  /* 0x00000009ff057e24 */ /* 0x000fe200088e06ff */
[----:B------:R1:W2:Y:S01]  /*0320*/  LDG.E.U8 R16, desc[UR6][R10.64] ;  /* 0x000000060a107981 */ /* 0x0002a2000c1e1100 */
[----:B------:R-:W-:-:S03]  /*0330*/  IADD3 R17, PT, PT, R0, 0x1, RZ ;  /* 0x0000000100117810 */ /* 0x000fc60007ffe0ff */
[----:B------:R-:W2:Y:S01]  /*0340*/  LDG.E.U8 R12, desc[UR6][R12.64] ;  /* 0x000000060c0c7981 */ /* 0x000ea2000c1e1100 */
[----:B0-----:R-:W-:Y:S01]  /*0350*/  IADD3 R8, P0, PT, R7, UR8, RZ ;  /* 0x0000000807087c10 */ /* 0x001fe2000ff1e0ff */
[----:B------:R-:W-:Y:S02]  /*0360*/  IMAD.X R7, RZ, RZ, UR9, P2 ;  /* 0x00000009ff077e24 */ /* 0x000fe400090e06ff */
[----:B------:R-:W3:Y:S01]  /*0370*/  LDG.E.U8 R14, desc[UR6][R14.64] ;  /* 0x000000060e0e7981 */ /* 0x000ee2000c1e1100 */
[----:B-1----:R-:W-:Y:S01]  /*0380*/  IADD3 R10, P1, PT, R17, UR8, RZ ;  /* 0x00000008110a7c10 */ /* 0x002fe2000ff3e0ff */
[----:B------:R-:W-:Y:S02]  /*0390*/  IMAD.X R9, RZ, RZ, UR9, P0 ;  /* 0x00000009ff097e24 */ /* 0x000fe400080e06ff */
[----:B------:R-:W3:Y:S01]  /*03a0*/  LDG.E.U8 R4, desc[UR6][R4.64] ;  /* 0x0000000604047981 */ /* 0x000ee2000c1e1100 */
[----:B------:R-:W-:-:S03]  /*03b0*/  IADD3.X R11, PT, PT, RZ, UR9, RZ, P1, !PT ;  /* 0x00000009ff0b7c10 */ /* 0x000fc60008ffe4ff */
[----:B------:R-:W4:Y:S04]  /*03c0*/  LDG.E.U8 R6, desc[UR6][R6.64] ;  /* 0x0000000606067981 */ /* 0x000f28000c1e1100 */
[----:B------:R-:W4:Y:S04]  /*03d0*/  LDG.E.U8 R8, desc[UR6][R8.64] ;  /* 0x0000000608087981 */ /* 0x000f28000c1e1100 */
[----:B------:R-:W4:Y:S01]  /*03e0*/  LDG.E.U8 R10, desc[UR6][R10.64] ;  /* 0x000000060a0a7981 */ /* 0x000f22000c1e1100 */
[----:B--2---:R-:W-:-:S04]  /*03f0*/  IADD3 R3, PT, PT, R12, R16, R3 ;  /* 0x000000100c037210 */ /* 0x004fc80007ffe003 */
[----:B---3--:R-:W-:-:S04]  /*0400*/  IADD3 R3, PT, PT, R4, R3, R14 ;  /* 0x0000000304037210 */ /* 0x008fc80007ffe00e */
[----:B----4-:R-:W-:-:S05]  /*0410*/  IADD3 R3, PT, PT, R6, R3, R8 ;  /* 0x0000000306037210 */ /* 0x010fca0007ffe008 */
[----:B------:R-:W-:-:S05]  /*0420*/  IMAD.IADD R3, R3, 0x1, R10 ;  /* 0x0000000103037824 */ /* 0x000fca00078e020a */
[----:B------:R-:W-:-:S07]  /*0430*/  LOP3.LUT R12, R3, 0xff, RZ, 0xc0, !PT ;  /* 0x000000ff030c7812 */ /* 0x000fce00078ec0ff */
.L_x_1:
[----:B------:R-:W-:Y:S05]  /*0440*/  BSYNC.RECONVERGENT B0 ;  /* 0x0000000000007941 */ /* 0x000fea0003800200 */
.L_x_0:
[----:B------:R-:W0:Y:S01]  /*0450*/  LDCU.64 UR4, c[0x0][0x380] ;  /* 0x00007000ff0477ac */ /* 0x000e220008000a00 */
[----:B------:R-:W-:Y:S02]  /*0460*/  LOP3.LUT R3, R12, 0xfe, RZ, 0xc0, !PT ;  /* 0x000000fe0c037812 */ /* 0x000fe400078ec0ff */
[----:B-----5:R-:W-:Y:S02]  /*0470*/  ISETP.NE.AND P0, PT, R2, RZ, PT ;  /* 0x000000ff0200720c */ /* 0x020fe40003f05270 */
[----:B------:R-:W-:Y:S02]  /*0480*/  ISETP.NE.AND P1, PT, R3, 0x2, PT ;  /* 0x000000020300780c */ /* 0x000fe40003f25270 */
[----:B------:R-:W-:Y:S02]  /*0490*/  ISETP.EQ.AND P0, PT, R12, 0x3, !P0 ;  /* 0x000000030c00780c */ /* 0x000fe40004702270 */
[----:B0-----:R-:W-:-:S09]  /*04a0*/  IADD3 R4, P2, PT, R0, UR4, RZ ;  /* 0x0000000400047c10 */ /* 0x001fd2000ff5e0ff */
[----:B------:R-:W-:Y:S01]  /*04b0*/  @!P1 ISETP.EQ.OR P0, PT, R2, 0x1, P0 ;  /* 0x000000010200980c */ /* 0x000fe20000702670 */
[----:B------:R-:W-:-:S03]  /*04c0*/  IMAD.X R5, RZ, RZ, UR5, P2 ;  /* 0x00000005ff057e24 */ /* 0x000fc600090e06ff */
[----:B------:R-:W-:-:S05]  /*04d0*/  SEL R3, RZ, 0x1, !P0 ;  /* 0x00000001ff037807 */ /* 0x000fca0004000000 */
[----:B------:R-:W-:Y:S01]  /*04e0*/  STG.E.U8 desc[UR6][R4.64], R3 ;  /* 0x0000000304007986 */ /* 0x000fe2000c101106 */
[----:B------:R-:W-:Y:S05]  /*04f0*/  EXIT ;  /* 0x000000000000794d */ /* 0x000fea0003800000 */
.L_x_2:
[----:B------:R-:W-:-:S00]  /*0500*/  BRA `(.L_x_2) ;  /* 0xfffffffc00fc7947 */ /* 0x000fc0000383ffff */
[----:B------:R-:W-:-:S00]  /*0510*/  NOP ;  /* 0x0000000000007918 */ /* 0x000fc00000000000 */
        /* <DEDUP_REMOVED lines=14> */
.L_x_3:


//--------------------- .nv.shared.reserved.0     --------------------------
	.section	.nv.shared.reserved.0,"aw",@nobits
	.weak		__nv_reservedSMEM_offset_0_alias
	.size		__nv_reservedSMEM_offset_0_alias, 0, 64
	.other		__nv_reservedSMEM_offset_0_alias,@"STO_CUDA_RESERVED_SHARED STV_DEFAULT"
__nv_reservedSMEM_offset_0_alias:
	.zero		0
	.zero		64


//--------------------- .nv.constant0._Z6kernelPhS_ --------------------------
	.section	.nv.constant0._Z6kernelPhS_,"a",@progbits
	.sectionflags	@""
	.align	4
.nv.constant0._Z6kernelPhS_:
	.zero		912


//--------------------- SYMBOLS --------------------------

	.type		.nv.reservedSmem.offset0,@object
	.size		.nv.reservedSmem.offset0,0x4
